	.headerflags	@"EF_CUDA_TEXMODE_UNIFIED EF_CUDA_64BIT_ADDRESS EF_CUDA_ACCELERATORS EF_CUDA_SM90 EF_CUDA_VIRTUAL_SM(EF_CUDA_SM90)"
	.elftype	@"ET_EXEC"


//--------------------- .nv.info                  --------------------------
	.section	.nv.info,"",@"SHT_CUDA_INFO"
	.align	4


	//----- nvinfo : EIATTR_REGCOUNT
	.align		4
        /*0000*/ 	.byte	0x04, 0x2f
        /*0002*/ 	.short	(.L_3 - .L_2)
	.align		4
.L_2:
        /*0004*/ 	.word	index@(triton_poi_fused__native_batch_norm_legit_no_training_convolution_relu_threshold_backward_0)
        /*0008*/ 	.word	0x00000017


	//----- nvinfo : EIATTR_MIN_STACK_SIZE
	.align		4
.L_3:
        /*000c*/ 	.byte	0x04, 0x12
        /*000e*/ 	.short	(.L_5 - .L_4)
	.align		4
.L_4:
        /*0010*/ 	.word	index@(triton_poi_fused__native_batch_norm_legit_no_training_convolution_relu_threshold_backward_0)
        /*0014*/ 	.word	0x00000000


	//----- nvinfo : EIATTR_FRAME_SIZE
	.align		4
.L_5:
        /*0018*/ 	.byte	0x04, 0x11
        /*001a*/ 	.short	(.L_7 - .L_6)
	.align		4
.L_6:
        /*001c*/ 	.word	index@(triton_poi_fused__native_batch_norm_legit_no_training_convolution_relu_threshold_backward_0)
        /*0020*/ 	.word	0x00000000


	//----- nvinfo : EIATTR_MIN_STACK_SIZE
	.align		4
.L_7:
        /*0024*/ 	.byte	0x04, 0x12
        /*0026*/ 	.short	(.L_9 - .L_8)
	.align		4
.L_8:
        /*0028*/ 	.word	index@(triton_poi_fused__native_batch_norm_legit_no_training_convolution_relu_threshold_backward_0)
        /*002c*/ 	.word	0x00000000
.L_9:


//--------------------- .nv.info.triton_poi_fused__native_batch_norm_legit_no_training_convolution_relu_threshold_backward_0 --------------------------
	.section	.nv.info.triton_poi_fused__native_batch_norm_legit_no_training_convolution_relu_threshold_backward_0,"",@"SHT_CUDA_INFO"
	.sectionflags	@""
	.align	4


	//----- nvinfo : EIATTR_CUDA_API_VERSION
	.align		4
        /*0000*/ 	.byte	0x04, 0x37
        /*0002*/ 	.short	(.L_11 - .L_10)
.L_10:
        /*0004*/ 	.word	0x0000007c


	//----- nvinfo : EIATTR_KPARAM_INFO
	.align		4
.L_11:
        /*0008*/ 	.byte	0x04, 0x17
        /*000a*/ 	.short	(.L_13 - .L_12)
.L_12:
        /*000c*/ 	.word	0x00000000
        /*0010*/ 	.short	0x0008
        /*0012*/ 	.short	0x0040
        /*0014*/ 	.byte	0x00, 0xf0, 0x11, 0x00


	//----- nvinfo : EIATTR_KPARAM_INFO
	.align		4
.L_13:
        /*0018*/ 	.byte	0x04, 0x17
        /*001a*/ 	.short	(.L_15 - .L_14)
.L_14:
        /*001c*/ 	.word	0x00000000
        /*0020*/ 	.short	0x0007
        /*0022*/ 	.short	0x0038
        /*0024*/ 	.byte	0x00, 0xf4, 0x21, 0x00


	//----- nvinfo : EIATTR_KPARAM_INFO
	.align		4
.L_15:
        /*0028*/ 	.byte	0x04, 0x17
        /*002a*/ 	.short	(.L_17 - .L_16)
.L_16:
        /*002c*/ 	.word	0x00000000
        /*0030*/ 	.short	0x0006
        /*0032*/ 	.short	0x0030
        /*0034*/ 	.byte	0x00, 0xf4, 0x21, 0x00


	//----- nvinfo : EIATTR_KPARAM_INFO
	.align		4
.L_17:
        /*0038*/ 	.byte	0x04, 0x17
        /*003a*/ 	.short	(.L_19 - .L_18)
.L_18:
        /*003c*/ 	.word	0x00000000
        /*0040*/ 	.short	0x0005
        /*0042*/ 	.short	0x0028
        /*0044*/ 	.byte	0x00, 0xf4, 0x21, 0x00


	//----- nvinfo : EIATTR_KPARAM_INFO
	.align		4
.L_19:
        /*0048*/ 	.byte	0x04, 0x17
        /*004a*/ 	.short	(.L_21 - .L_20)
.L_20:
        /*004c*/ 	.word	0x00000000
        /*0050*/ 	.short	0x0004
        /*0052*/ 	.short	0x0020
        /*0054*/ 	.byte	0x00, 0xf4, 0x21, 0x00


	//----- nvinfo : EIATTR_KPARAM_INFO
	.align		4
.L_21:
        /*0058*/ 	.byte	0x04, 0x17
        /*005a*/ 	.short	(.L_23 - .L_22)
.L_22:
        /*005c*/ 	.word	0x00000000
        /*0060*/ 	.short	0x0003
        /*0062*/ 	.short	0x0018
        /*0064*/ 	.byte	0x00, 0xf4, 0x21, 0x00


	//----- nvinfo : EIATTR_KPARAM_INFO
	.align		4
.L_23:
        /*0068*/ 	.byte	0x04, 0x17
        /*006a*/ 	.short	(.L_25 - .L_24)
.L_24:
        /*006c*/ 	.word	0x00000000
        /*0070*/ 	.short	0x0002
        /*0072*/ 	.short	0x0010
        /*0074*/ 	.byte	0x00, 0xf4, 0x21, 0x00


	//----- nvinfo : EIATTR_KPARAM_INFO
	.align		4
.L_25:
        /*0078*/ 	.byte	0x04, 0x17
        /*007a*/ 	.short	(.L_27 - .L_26)
.L_26:
        /*007c*/ 	.word	0x00000000
        /*0080*/ 	.short	0x0001
        /*0082*/ 	.short	0x0008
        /*0084*/ 	.byte	0x00, 0xf4, 0x21, 0x00


	//----- nvinfo : EIATTR_KPARAM_INFO
	.align		4
.L_27:
        /*0088*/ 	.byte	0x04, 0x17
        /*008a*/ 	.short	(.L_29 - .L_28)
.L_28:
        /*008c*/ 	.word	0x00000000
        /*0090*/ 	.short	0x0000
        /*0092*/ 	.short	0x0000
        /*0094*/ 	.byte	0x00, 0xf4, 0x21, 0x00


	//----- nvinfo : EIATTR_SPARSE_MMA_MASK
	.align		4
.L_29:
        /*0098*/ 	.byte	0x03, 0x50
        /*009a*/ 	.short	0x0000


	//----- nvinfo : EIATTR_MAXREG_COUNT
	.align		4
        /*009c*/ 	.byte	0x03, 0x1b
        /*009e*/ 	.short	0x00ff


	//----- nvinfo : EIATTR_EXIT_INSTR_OFFSETS
	.align		4
        /*00a0*/ 	.byte	0x04, 0x1c
        /*00a2*/ 	.short	(.L_31 - .L_30)


	//   ....[0]....
.L_30:
        /*00a4*/ 	.word	0x000003d0


	//   ....[1]....
        /*00a8*/ 	.word	0x000003f0


	//----- nvinfo : EIATTR_REQNTID
	.align		4
.L_31:
        /*00ac*/ 	.byte	0x04, 0x10
        /*00ae*/ 	.short	(.L_33 - .L_32)
.L_32:
        /*00b0*/ 	.word	0x00000080
        /*00b4*/ 	.word	0x00000001
        /*00b8*/ 	.word	0x00000001


	//----- nvinfo : EIATTR_CBANK_PARAM_SIZE
	.align		4
.L_33:
        /*00bc*/ 	.byte	0x03, 0x19
        /*00be*/ 	.short	0x0044


	//----- nvinfo : EIATTR_PARAM_CBANK
	.align		4
        /*00c0*/ 	.byte	0x04, 0x0a
        /*00c2*/ 	.short	(.L_35 - .L_34)
	.align		4
.L_34:
        /*00c4*/ 	.word	index@(.nv.constant0.triton_poi_fused__native_batch_norm_legit_no_training_convolution_relu_threshold_backward_0)
        /*00c8*/ 	.short	0x0210
        /*00ca*/ 	.short	0x0044


	//----- nvinfo : EIATTR_SW_WAR
	.align		4
.L_35:
        /*00cc*/ 	.byte	0x04, 0x36
        /*00ce*/ 	.short	(.L_37 - .L_36)
.L_36:
        /*00d0*/ 	.word	0x00000008
.L_37:


//--------------------- .nv.callgraph             --------------------------
	.section	.nv.callgraph,"",@"SHT_CUDA_CALLGRAPH"
	.align	4
	.sectionentsize	8
	.align		4
        /*0000*/ 	.word	0x00000000
	.align		4
        /*0004*/ 	.word	0xffffffff
	.align		4
        /*0008*/ 	.word	0x00000000
	.align		4
        /*000c*/ 	.word	0xfffffffe
	.align		4
        /*0010*/ 	.word	0x00000000
	.align		4
        /*0014*/ 	.word	0xfffffffd
	.align		4
        /*0018*/ 	.word	0x00000000
	.align		4
        /*001c*/ 	.word	0xfffffffc


//--------------------- .nv.constant4             --------------------------
	.section	.nv.constant4,"a",@progbits
	.align	8
	.align		8
.nv.constant4:
        /*0000*/ 	.dword	_$_str
	.align		8
        /*0008*/ 	.dword	_$_str_$_2


//--------------------- .text.triton_poi_fused__native_batch_norm_legit_no_training_convolution_relu_threshold_backward_0 --------------------------
	.section	.text.triton_poi_fused__native_batch_norm_legit_no_training_convolution_relu_threshold_backward_0,"ax",@progbits
	.align	128
        .global         triton_poi_fused__native_batch_norm_legit_no_training_convolution_relu_threshold_backward_0
        .type           triton_poi_fused__native_batch_norm_legit_no_training_convolution_relu_threshold_backward_0,@function
        .size           triton_poi_fused__native_batch_norm_legit_no_training_convolution_relu_threshold_backward_0,(.L_x_1 - triton_poi_fused__native_batch_norm_legit_no_training_convolution_relu_threshold_backward_0)
        .other          triton_poi_fused__native_batch_norm_legit_no_training_convolution_relu_threshold_backward_0,@"STO_CUDA_ENTRY STV_DEFAULT"
triton_poi_fused__native_batch_norm_legit_no_training_convolution_relu_threshold_backward_0:
.text.triton_poi_fused__native_batch_norm_legit_no_training_convolution_relu_threshold_backward_0:
[----:B------:R-:W0:Y:S01]  /*0000*/  LDC R1, c[0x0][0x28] ;  /* 0x00000a00ff017b82 */ /* 0x000e220000000800 */
[----:B------:R-:W1:Y:S07]  /*0010*/  S2R R0, SR_TID.X ;  /* 0x0000000000007919 */ /* 0x000e6e0000002100 */
[----:B------:R-:W2:Y:S01]  /*0020*/  LDC.64 R12, c[0x0][0x228] ;  /* 0x00008a00ff0c7b82 */ /* 0x000ea20000000a00 */
[----:B------:R-:W-:Y:S01]  /*0030*/  CS2R R4, SRZ ;  /* 0x0000000000047805 */ /* 0x000fe2000001ff00 */
[----:B------:R-:W-:Y:S01]  /*0040*/  ULDC.64 UR4, c[0x0][0x208] ;  /* 0x0000820000047ab9 */ /* 0x000fe20000000a00 */
[----:B------:R-:W3:Y:S05]  /*0050*/  S2R R3, SR_CTAID.X ;  /* 0x0000000000037919 */ /* 0x000eea0000002500 */
[----:B------:R-:W4:Y:S08]  /*0060*/  LDC.64 R10, c[0x0][0x218] ;  /* 0x00008600ff0a7b82 */ /* 0x000f300000000a00 */
[----:B------:R-:W5:Y:S08]  /*0070*/  LDC.64 R14, c[0x0][0x220] ;  /* 0x00008800ff0e7b82 */ /* 0x000f700000000a00 */
[----:B------:R-:W2:Y:S08]  /*0080*/  LDC.64 R16, c[0x0][0x230] ;  /* 0x00008c00ff107b82 */ /* 0x000eb00000000a00 */
[----:B------:R-:W5:Y:S01]  /*0090*/  LDC.64 R6, c[0x0][0x238] ;  /* 0x00008e00ff067b82 */ /* 0x000f620000000a00 */
[----:B-1----:R-:W-:-:S02]  /*00a0*/  LOP3.LUT R0, R0, 0x7f, RZ, 0xc0, !PT ;  /* 0x0000007f00007812 */ /* 0x002fc400078ec0ff */
[----:B------:R-:W-:Y:S01]  /*00b0*/  CS2R R8, SRZ ;  /* 0x0000000000087805 */ /* 0x000fe2000001ff00 */
[----:B------:R-:W-:Y:S02]  /*00c0*/  ULDC.64 UR6, c[0x0][0x248] ;  /* 0x0000920000067ab9 */ /* 0x000fe40000000a00 */
[----:B---3--:R-:W-:-:S04]  /*00d0*/  IMAD R0, R3, 0x80, R0 ;  /* 0x0000008003007824 */ /* 0x008fc800078e0200 */
[C---:B------:R-:W-:Y:S01]  /*00e0*/  IMAD.HI R2, R0.reuse, 0x38e38e39, RZ ;  /* 0x38e38e3900027827 */ /* 0x040fe200078e02ff */
[----:B------:R-:W-:-:S04]  /*00f0*/  ISETP.GE.AND P0, PT, R0, 0x90, PT ;  /* 0x000000900000780c */ /* 0x000fc80003f06270 */
[----:B------:R-:W-:-:S04]  /*0100*/  SHF.R.S32.HI R3, RZ, 0x1, R2 ;  /* 0x00000001ff037819 */ /* 0x000fc80000011402 */
[----:B------:R-:W-:-:S04]  /*0110*/  LEA.HI R3, R2, R3, RZ, 0x1 ;  /* 0x0000000302037211 */ /* 0x000fc800078f08ff */
[----:B------:R-:W-:-:S04]  /*0120*/  SHF.R.S32.HI R2, RZ, 0x1f, R3 ;  /* 0x0000001fff027819 */ /* 0x000fc80000011403 */
[----:B------:R-:W-:-:S04]  /*0130*/  LEA.HI R2, R2, R3, RZ, 0x2 ;  /* 0x0000000302027211 */ /* 0x000fc800078f10ff */
[----:B------:R-:W-:-:S04]  /*0140*/  LOP3.LUT R2, R2, 0xfffffffc, RZ, 0xc0, !PT ;  /* 0xfffffffc02027812 */ /* 0x000fc800078ec0ff */
[----:B------:R-:W-:Y:S02]  /*0150*/  IADD3 R19, R3, -R2, RZ ;  /* 0x8000000203137210 */ /* 0x000fe40007ffe0ff */
[----:B------:R-:W1:Y:S03]  /*0160*/  LDC.64 R2, c[0x0][0x210] ;  /* 0x00008400ff027b82 */ /* 0x000e660000000a00 */
[----:B--2---:R-:W-:-:S05]  /*0170*/  IMAD.WIDE R12, R19, 0x4, R12 ;  /* 0x00000004130c7825 */ /* 0x004fca00078e020c */
[----:B------:R5:W2:Y:S01]  /*0180*/  @!P0 LDG.E.EL R4, desc[UR4][R12.64] ;  /* 0x000000040c048981 */ /* 0x000aa2000c2e1900 */
[----:B----4-:R-:W-:-:S05]  /*0190*/  IMAD.WIDE R10, R19, 0x4, R10 ;  /* 0x00000004130a7825 */ /* 0x010fca00078e020a */
[----:B------:R3:W4:Y:S01]  /*01a0*/  @!P0 LDG.E.EL R8, desc[UR4][R10.64] ;  /* 0x000000040a088981 */ /* 0x000722000c2e1900 */
[----:B-----5:R-:W-:-:S04]  /*01b0*/  IMAD.WIDE R12, R19, 0x4, R14 ;  /* 0x00000004130c7825 */ /* 0x020fc800078e020e */
[----:B-1----:R-:W-:Y:S01]  /*01c0*/  IMAD.WIDE R2, R0, 0x4, R2 ;  /* 0x0000000400027825 */ /* 0x002fe200078e0202 */
[----:B------:R-:W5:Y:S04]  /*01d0*/  @!P0 LDG.E.EL R9, desc[UR4][R12.64] ;  /* 0x000000040c098981 */ /* 0x000f68000c2e1900 */
[----:B------:R-:W4:Y:S01]  /*01e0*/  @!P0 LDG.E R5, desc[UR4][R2.64] ;  /* 0x0000000402058981 */ /* 0x000f22000c1e1900 */
[----:B0-----:R-:W-:-:S04]  /*01f0*/  IMAD.WIDE R14, R19, 0x4, R16 ;  /* 0x00000004130e7825 */ /* 0x001fc800078e0210 */
[----:B------:R-:W-:Y:S01]  /*0200*/  IMAD.WIDE R16, R19, 0x4, R6 ;  /* 0x0000000413107825 */ /* 0x000fe200078e0206 */
[----:B------:R-:W-:Y:S01]  /*0210*/  CS2R R18, SRZ ;  /* 0x0000000000127805 */ /* 0x000fe2000001ff00 */
[----:B------:R-:W0:Y:S05]  /*0220*/  LDC.64 R6, c[0x0][0x240] ;  /* 0x00009000ff067b82 */ /* 0x000e2a0000000a00 */
[----:B------:R-:W5:Y:S04]  /*0230*/  @!P0 LDG.E.EL R18, desc[UR4][R14.64] ;  /* 0x000000040e128981 */ /* 0x000f68000c2e1900 */
[----:B------:R-:W5:Y:S01]  /*0240*/  @!P0 LDG.E.EL R19, desc[UR4][R16.64] ;  /* 0x0000000410138981 */ /* 0x000f62000c2e1900 */
[----:B---3--:R-:W-:-:S02]  /*0250*/  IMAD.MOV.U32 R11, RZ, RZ, 0x3e800000 ;  /* 0x3e800000ff0b7424 */ /* 0x008fc400078e00ff */
[----:B0-----:R-:W-:-:S04]  /*0260*/  IMAD.WIDE R6, R0, 0x4, R6 ;  /* 0x0000000400067825 */ /* 0x001fc800078e0206 */
[----:B--2---:R-:W-:-:S04]  /*0270*/  FADD R4, R4, 9.9999997473787516356e-06 ;  /* 0x3727c5ac04047421 */ /* 0x004fc80000000000 */
[----:B------:R-:W0:Y:S02]  /*0280*/  MUFU.SQRT R20, R4 ;  /* 0x0000000400147308 */ /* 0x000e240000002000 */
[C---:B0-----:R-:W-:Y:S02]  /*0290*/  FSETP.GT.AND P1, PT, R20.reuse, 8.50705917302346158658e+37, PT ;  /* 0x7e8000001400780b */ /* 0x041fe40003f24000 */
[----:B------:R-:W-:-:S11]  /*02a0*/  FSETP.GEU.AND P2, PT, R20, 1.175494350822287508e-38, PT ;  /* 0x008000001400780b */ /* 0x000fd60003f4e000 */
[----:B------:R-:W-:-:S04]  /*02b0*/  @P1 FMUL R20, R20, 0.25 ;  /* 0x3e80000014141820 */ /* 0x000fc80000400000 */
[----:B------:R-:W-:-:S06]  /*02c0*/  @!P2 FMUL R20, R20, 16777216 ;  /* 0x4b8000001414a820 */ /* 0x000fcc0000400000 */
[----:B------:R-:W0:Y:S01]  /*02d0*/  MUFU.RCP R20, R20 ;  /* 0x0000001400147308 */ /* 0x000e220000001000 */
[----:B------:R-:W-:Y:S01]  /*02e0*/  FSEL R11, R11, 1, P1 ;  /* 0x3f8000000b0b7808 */ /* 0x000fe20000800000 */
[----:B----4-:R-:W-:-:S04]  /*02f0*/  FADD R8, R8, R5 ;  /* 0x0000000508087221 */ /* 0x010fc80000000000 */
[----:B------:R-:W-:Y:S01]  /*0300*/  @!P2 FMUL R11, R11, 16777216 ;  /* 0x4b8000000b0ba820 */ /* 0x000fe20000400000 */
[----:B-----5:R-:W-:-:S03]  /*0310*/  FADD R9, R8, -R9 ;  /* 0x8000000908097221 */ /* 0x020fc60000000000 */
[----:B0-----:R-:W-:-:S04]  /*0320*/  FMUL R4, R20, R11 ;  /* 0x0000000b14047220 */ /* 0x001fc80000400000 */
[----:B------:R-:W-:-:S04]  /*0330*/  FMUL R4, R9, R4 ;  /* 0x0000000409047220 */ /* 0x000fc80000400000 */
[----:B------:R-:W-:-:S05]  /*0340*/  FFMA R4, R4, R18, R19 ;  /* 0x0000001204047223 */ /* 0x000fca0000000013 */
[----:B------:R-:W-:-:S04]  /*0350*/  FSETP.GEU.AND P1, PT, R4, RZ, PT ;  /* 0x000000ff0400720b */ /* 0x000fc80003f2e000 */
[----:B------:R-:W-:Y:S02]  /*0360*/  FSEL R9, R4, RZ, P1 ;  /* 0x000000ff04097208 */ /* 0x000fe40000800000 */
[----:B------:R-:W-:Y:S01]  /*0370*/  IADD3 R4, P1, R0, UR6, RZ ;  /* 0x0000000600047c10 */ /* 0x000fe2000ff3e0ff */
[----:B------:R0:W-:Y:S01]  /*0380*/  @!P0 STG.E desc[UR4][R2.64], R8 ;  /* 0x0000000802008986 */ /* 0x0001e2000c101904 */
[----:B------:R-:W-:Y:S02]  /*0390*/  FSETP.GTU.AND P2, PT, R9, RZ, PT ;  /* 0x000000ff0900720b */ /* 0x000fe40003f4c000 */
[----:B------:R-:W-:Y:S01]  /*03a0*/  LEA.HI.X.SX32 R5, R0, UR7, 0x1, P1 ;  /* 0x0000000700057c11 */ /* 0x000fe200088f0eff */
[----:B------:R0:W-:Y:S01]  /*03b0*/  @!P0 STG.E desc[UR4][R6.64], R9 ;  /* 0x0000000906008986 */ /* 0x0001e2000c101904 */
[----:B------:R-:W-:Y:S01]  /*03c0*/  SEL R11, RZ, 0x1, P2 ;  /* 0x00000001ff0b7807 */ /* 0x000fe20001000000 */
[----:B0-----:R-:W-:Y:S08]  /*03d0*/  @P0 EXIT ;  /* 0x000000000000094d */ /* 0x001ff00003800000 */
[----:B------:R-:W-:Y:S01]  /*03e0*/  STG.E.U8 desc[UR4][R4.64], R11 ;  /* 0x0000000b04007986 */ /* 0x000fe2000c101104 */
[----:B------:R-:W-:Y:S05]  /*03f0*/  EXIT ;  /* 0x000000000000794d */ /* 0x000fea0003800000 */
.L_x_0:
[----:B------:R-:W-:-:S00]  /*0400*/  BRA `(.L_x_0) ;  /* 0xfffffffc00fc7947 */ /* 0x000fc0000383ffff */
[----:B------:R-:W-:-:S00]  /*0410*/  NOP ;  /* 0x0000000000007918 */ /* 0x000fc00000000000 */
        /* <DEDUP_REMOVED lines=14> */
.L_x_1:


//--------------------- .nv.global.init           --------------------------
	.section	.nv.global.init,"aw",@progbits
.nv.global.init:
	.type		_$_str,@object
	.size		_$_str,(_$_str_$_2 - _$_str)
_$_str:
        /*0000*/ 	.byte	0x5f, 0x5f, 0x43, 0x55, 0x44, 0x41, 0x5f, 0x46, 0x54, 0x5a, 0x00
	.type		_$_str_$_2,@object
	.size		_$_str_$_2,(.L_1 - _$_str_$_2)
_$_str_$_2:
        /*000b*/ 	.byte	0x5f, 0x5f, 0x43, 0x55, 0x44, 0x41, 0x5f, 0x50, 0x52, 0x45, 0x43, 0x5f, 0x53, 0x51, 0x52, 0x54
        /*001b*/ 	.byte	0x00
.L_1:


//--------------------- .nv.constant0.triton_poi_fused__native_batch_norm_legit_no_training_convolution_relu_threshold_backward_0 --------------------------
	.section	.nv.constant0.triton_poi_fused__native_batch_norm_legit_no_training_convolution_relu_threshold_backward_0,"a",@progbits
	.sectionflags	@""
	.align	4
.nv.constant0.triton_poi_fused__native_batch_norm_legit_no_training_convolution_relu_threshold_backward_0:
	.zero		596
